//
// Generated by NVIDIA NVVM Compiler
//
// Compiler Build ID: CL-36424714
// Cuda compilation tools, release 13.0, V13.0.88
// Based on NVVM 20.0.0
//

.version 9.0
.target sm_100
.address_size 64

	// .globl	_Z3addPKiPiii

.visible .entry _Z3addPKiPiii(
	.param .u64 .ptr .align 1 _Z3addPKiPiii_param_0,
	.param .u64 .ptr .align 1 _Z3addPKiPiii_param_1,
	.param .u32 _Z3addPKiPiii_param_2,
	.param .u32 _Z3addPKiPiii_param_3
)
{
	.reg .pred 	%p<4>;
	.reg .b32 	%r<17>;
	.reg .b64 	%rd<8>;

	ld.param.u64 	%rd1, [_Z3addPKiPiii_param_0];
	ld.param.u64 	%rd2, [_Z3addPKiPiii_param_1];
	ld.param.u32 	%r2, [_Z3addPKiPiii_param_2];
	ld.param.u32 	%r3, [_Z3addPKiPiii_param_3];
	mov.u32 	%r5, %ctaid.x;
	mov.u32 	%r6, %ntid.x;
	mov.u32 	%r7, %tid.x;
	mad.lo.s32 	%r8, %r5, %r6, %r7;
	mov.u32 	%r9, %ctaid.y;
	mov.u32 	%r10, %ntid.y;
	mov.u32 	%r11, %tid.y;
	mad.lo.s32 	%r12, %r9, %r10, %r11;
	mad.lo.s32 	%r1, %r3, %r8, %r12;
	setp.le.s32 	%p1, %r8, %r2;
	setp.le.s32 	%p2, %r12, %r3;
	and.pred  	%p3, %p1, %p2;
	@%p3 bra 	$L__BB0_2;
	cvta.to.global.u64 	%rd3, %rd1;
	cvta.to.global.u64 	%rd4, %rd2;
	mul.wide.s32 	%rd5, %r1, 4;
	add.s64 	%rd6, %rd3, %rd5;
	ld.global.u32 	%r14, [%rd6];
	add.s64 	%rd7, %rd4, %rd5;
	ld.global.u32 	%r15, [%rd7];
	add.s32 	%r16, %r15, %r14;
	st.global.u32 	[%rd7], %r16;
$L__BB0_2:
	ret;

}


// ===== COMPILED SASS (sm_100) =====

	.target	sm_100

	.elftype	@"ET_EXEC"


//--------------------- .note.nv.tkinfo           --------------------------
	.section	.note.nv.tkinfo,"",@"SHT_NOTE"
	.sectionflags	@"SHF_NOTE_NV_TKINFO"
	.tkinfo
        /*0018*/ 	.word	0x00000002
        /*0030*/ 	.string	""
        /*0030*/ 	.string	"ptxas"
        /*0030*/ 	.string	"Cuda compilation tools, release 13.0, V13.0.88"
        /*0030*/ 	.string	"Build cuda_13.0.r13.0/compiler.36424714_0"
        /*0030*/ 	.string	"-arch sm_100 -m 64 "



//--------------------- .note.nv.cuinfo           --------------------------
	.section	.note.nv.cuinfo,"",@"SHT_NOTE"
	.sectionflags	@"SHF_NOTE_NV_CUINFO"
        /*0018*/ 	.short	0x0002
        /*001a*/ 	.short	0x0064
        /*001c*/ 	.short	0x0082
	.zero		2


//--------------------- .nv.info                  --------------------------
	.section	.nv.info,"",@"SHT_CUDA_INFO"
	.align	4


	//----- nvinfo : EIATTR_REGCOUNT
	.align		4
        /*0000*/ 	.byte	0x04, 0x2f
        /*0002*/ 	.short	(.L_1 - .L_0)
	.align		4
.L_0:
        /*0004*/ 	.word	index@(_Z3addPKiPiii)
        /*0008*/ 	.word	0x0000000a


	//----- nvinfo : EIATTR_FRAME_SIZE
	.align		4
.L_1:
        /*000c*/ 	.byte	0x04, 0x11
        /*000e*/ 	.short	(.L_3 - .L_2)
	.align		4
.L_2:
        /*0010*/ 	.word	index@(_Z3addPKiPiii)
        /*0014*/ 	.word	0x00000000


	//----- nvinfo : EIATTR_MIN_STACK_SIZE
	.align		4
.L_3:
        /*0018*/ 	.byte	0x04, 0x12
        /*001a*/ 	.short	(.L_5 - .L_4)
	.align		4
.L_4:
        /*001c*/ 	.word	index@(_Z3addPKiPiii)
        /*0020*/ 	.word	0x00000000
.L_5:


//--------------------- .nv.compat                --------------------------
	.section	.nv.compat,"",@"SHT_CUDA_COMPAT_INFO"
	.align	4
        /*0000*/ 	.byte	0x02, 0x09, 0x00, 0x00, 0x02, 0x02, 0x01, 0x00, 0x02, 0x05, 0x05, 0x00, 0x03, 0x07, 0x01, 0x01
        /*0010*/ 	.byte	0x02, 0x03, 0x00, 0x00, 0x02, 0x06, 0x01, 0x00, 0x04, 0x0b, 0x08, 0x00, 0x09, 0x00, 0x00, 0x00
        /*0020*/ 	.byte	0x00, 0x00, 0x00, 0x00


//--------------------- .nv.info._Z3addPKiPiii    --------------------------
	.section	.nv.info._Z3addPKiPiii,"",@"SHT_CUDA_INFO"
	.sectionflags	@""
	.align	4


	//----- nvinfo : EIATTR_CUDA_API_VERSION
	.align		4
        /*0000*/ 	.byte	0x04, 0x37
        /*0002*/ 	.short	(.L_7 - .L_6)
.L_6:
        /*0004*/ 	.word	0x00000082


	//----- nvinfo : EIATTR_KPARAM_INFO
	.align		4
.L_7:
        /*0008*/ 	.byte	0x04, 0x17
        /*000a*/ 	.short	(.L_9 - .L_8)
.L_8:
        /*000c*/ 	.word	0x00000000
        /*0010*/ 	.short	0x0003
        /*0012*/ 	.short	0x0014
        /*0014*/ 	.byte	0x00, 0xf0, 0x11, 0x00


	//----- nvinfo : EIATTR_KPARAM_INFO
	.align		4
.L_9:
        /*0018*/ 	.byte	0x04, 0x17
        /*001a*/ 	.short	(.L_11 - .L_10)
.L_10:
        /*001c*/ 	.word	0x00000000
        /*0020*/ 	.short	0x0002
        /*0022*/ 	.short	0x0010
        /*0024*/ 	.byte	0x00, 0xf0, 0x11, 0x00


	//----- nvinfo : EIATTR_KPARAM_INFO
	.align		4
.L_11:
        /*0028*/ 	.byte	0x04, 0x17
        /*002a*/ 	.short	(.L_13 - .L_12)
.L_12:
        /*002c*/ 	.word	0x00000000
        /*0030*/ 	.short	0x0001
        /*0032*/ 	.short	0x0008
        /*0034*/ 	.byte	0x00, 0xf5, 0x21, 0x00


	//----- nvinfo : EIATTR_KPARAM_INFO
	.align		4
.L_13:
        /*0038*/ 	.byte	0x04, 0x17
        /*003a*/ 	.short	(.L_15 - .L_14)
.L_14:
        /*003c*/ 	.word	0x00000000
        /*0040*/ 	.short	0x0000
        /*0042*/ 	.short	0x0000
        /*0044*/ 	.byte	0x00, 0xf5, 0x21, 0x00


	//----- nvinfo : EIATTR_SPARSE_MMA_MASK
	.align		4
.L_15:
        /*0048*/ 	.byte	0x03, 0x50
        /*004a*/ 	.short	0x0000


	//----- nvinfo : EIATTR_MAXREG_COUNT
	.align		4
        /*004c*/ 	.byte	0x03, 0x1b
        /*004e*/ 	.short	0x00ff


	//----- nvinfo : EIATTR_MERCURY_ISA_VERSION
	.align		4
        /*0050*/ 	.byte	0x03, 0x5f
        /*0052*/ 	.short	0x0101


	//----- nvinfo : EIATTR_VRC_CTA_INIT_COUNT
	.align		4
        /*0054*/ 	.byte	0x02, 0x4a
	.zero		1
	.zero		1


	//----- nvinfo : EIATTR_EXIT_INSTR_OFFSETS
	.align		4
        /*0058*/ 	.byte	0x04, 0x1c
        /*005a*/ 	.short	(.L_17 - .L_16)


	//   ....[0]....
.L_16:
        /*005c*/ 	.word	0x000000e0


	//   ....[1]....
        /*0060*/ 	.word	0x00000170


	//----- nvinfo : EIATTR_CBANK_PARAM_SIZE
	.align		4
.L_17:
        /*0064*/ 	.byte	0x03, 0x19
        /*0066*/ 	.short	0x0018


	//----- nvinfo : EIATTR_PARAM_CBANK
	.align		4
        /*0068*/ 	.byte	0x04, 0x0a
        /*006a*/ 	.short	(.L_19 - .L_18)
	.align		4
.L_18:
        /*006c*/ 	.word	index@(.nv.constant0._Z3addPKiPiii)
        /*0070*/ 	.short	0x0380
        /*0072*/ 	.short	0x0018


	//----- nvinfo : EIATTR_SW_WAR
	.align		4
.L_19:
        /*0074*/ 	.byte	0x04, 0x36
        /*0076*/ 	.short	(.L_21 - .L_20)
.L_20:
        /*0078*/ 	.word	0x00000008
.L_21:


//--------------------- .nv.callgraph             --------------------------
	.section	.nv.callgraph,"",@"SHT_CUDA_CALLGRAPH"
	.align	4
	.sectionentsize	8
	.align		4
        /*0000*/ 	.word	0x00000000
	.align		4
        /*0004*/ 	.word	0xffffffff
	.align		4
        /*0008*/ 	.word	0x00000000
	.align		4
        /*000c*/ 	.word	0xfffffffe
	.align		4
        /*0010*/ 	.word	0x00000000
	.align		4
        /*0014*/ 	.word	0xfffffffd
	.align		4
        /*0018*/ 	.word	0x00000000
	.align		4
        /*001c*/ 	.word	0xfffffffc


//--------------------- .text._Z3addPKiPiii       --------------------------
	.section	.text._Z3addPKiPiii,"ax",@progbits
	.align	128
        .global         _Z3addPKiPiii
        .type           _Z3addPKiPiii,@function
        .size           _Z3addPKiPiii,(.L_x_1 - _Z3addPKiPiii)
        .other          _Z3addPKiPiii,@"STO_CUDA_ENTRY STV_DEFAULT"
_Z3addPKiPiii:
.text._Z3addPKiPiii:
[----:B------:R-:W-:Y:S01]  /*0000*/  LDC R1, c[0x0][0x37c] ;  /* 0x0000df00ff017b82 */ /* 0x000fe20000000800 */
[----:B------:R-:W0:Y:S07]  /*0010*/  S2R R3, SR_TID.X ;  /* 0x0000000000037919 */ /* 0x000e2e0000002100 */
[----:B------:R-:W0:Y:S01]  /*0020*/  S2UR UR4, SR_CTAID.X ;  /* 0x00000000000479c3 */ /* 0x000e220000002500 */
[----:B------:R-:W1:Y:S01]  /*0030*/  LDCU.64 UR6, c[0x0][0x390] ;  /* 0x00007200ff0677ac */ /* 0x000e620008000a00 */
[----:B------:R-:W2:Y:S06]  /*0040*/  S2R R5, SR_TID.Y ;  /* 0x0000000000057919 */ /* 0x000eac0000002200 */
[----:B------:R-:W0:Y:S08]  /*0050*/  LDC R0, c[0x0][0x360] ;  /* 0x0000d800ff007b82 */ /* 0x000e300000000800 */
[----:B------:R-:W2:Y:S08]  /*0060*/  S2UR UR5, SR_CTAID.Y ;  /* 0x00000000000579c3 */ /* 0x000eb00000002600 */
[----:B------:R-:W2:Y:S01]  /*0070*/  LDC R2, c[0x0][0x364] ;  /* 0x0000d900ff027b82 */ /* 0x000ea20000000800 */
[----:B0-----:R-:W-:-:S05]  /*0080*/  IMAD R0, R0, UR4, R3 ;  /* 0x0000000400007c24 */ /* 0x001fca000f8e0203 */
[----:B-1----:R-:W-:Y:S01]  /*0090*/  ISETP.LE.AND P1, PT, R0, UR6, PT ;  /* 0x0000000600007c0c */ /* 0x002fe2000bf23270 */
[----:B--2---:R-:W-:Y:S01]  /*00a0*/  IMAD R3, R2, UR5, R5 ;  /* 0x0000000502037c24 */ /* 0x004fe2000f8e0205 */
[----:B------:R-:W0:Y:S03]  /*00b0*/  LDCU.64 UR4, c[0x0][0x358] ;  /* 0x00006b00ff0477ac */ /* 0x000e260008000a00 */
[----:B------:R-:W-:Y:S01]  /*00c0*/  IMAD R7, R0, UR7, R3 ;  /* 0x0000000700077c24 */ /* 0x000fe2000f8e0203 */
[----:B------:R-:W-:-:S13]  /*00d0*/  ISETP.GT.AND P0, PT, R3, UR7, PT ;  /* 0x0000000703007c0c */ /* 0x000fda000bf04270 */
[----:B0-----:R-:W-:Y:S05]  /*00e0*/  @!P0 EXIT P1 ;  /* 0x000000000000894d */ /* 0x001fea0000800000 */
[----:B------:R-:W0:Y:S08]  /*00f0*/  LDC.64 R2, c[0x0][0x380] ;  /* 0x0000e000ff027b82 */ /* 0x000e300000000a00 */
[----:B------:R-:W1:Y:S01]  /*0100*/  LDC.64 R4, c[0x0][0x388] ;  /* 0x0000e200ff047b82 */ /* 0x000e620000000a00 */
[----:B0-----:R-:W-:-:S06]  /*0110*/  IMAD.WIDE R2, R7, 0x4, R2 ;  /* 0x0000000407027825 */ /* 0x001fcc00078e0202 */
[----:B------:R-:W2:Y:S01]  /*0120*/  LDG.E R2, desc[UR4][R2.64] ;  /* 0x0000000402027981 */ /* 0x000ea2000c1e1900 */
[----:B-1----:R-:W-:-:S05]  /*0130*/  IMAD.WIDE R4, R7, 0x4, R4 ;  /* 0x0000000407047825 */ /* 0x002fca00078e0204 */
[----:B------:R-:W2:Y:S02]  /*0140*/  LDG.E R7, desc[UR4][R4.64] ;  /* 0x0000000404077981 */ /* 0x000ea4000c1e1900 */
[----:B--2---:R-:W-:-:S05]  /*0150*/  IADD3 R7, PT, PT, R2, R7, RZ ;  /* 0x0000000702077210 */ /* 0x004fca0007ffe0ff */
[----:B------:R-:W-:Y:S01]  /*0160*/  STG.E desc[UR4][R4.64], R7 ;  /* 0x0000000704007986 */ /* 0x000fe2000c101904 */
[----:B------:R-:W-:Y:S05]  /*0170*/  EXIT ;  /* 0x000000000000794d */ /* 0x000fea0003800000 */
.L_x_0:
[----:B------:R-:W-:-:S00]  /*0180*/  BRA `(.L_x_0) ;  /* 0xfffffffc00fc7947 */ /* 0x000fc0000383ffff */
[----:B------:R-:W-:-:S00]  /*0190*/  NOP ;  /* 0x0000000000007918 */ /* 0x000fc00000000000 */
        /* <DEDUP_REMOVED lines=14> */
.L_x_1:


//--------------------- .nv.shared.reserved.0     --------------------------
	.section	.nv.shared.reserved.0,"aw",@nobits
	.weak		__nv_reservedSMEM_offset_0_alias
	.size		__nv_reservedSMEM_offset_0_alias, 0, 64
	.other		__nv_reservedSMEM_offset_0_alias,@"STO_CUDA_RESERVED_SHARED STV_DEFAULT"
__nv_reservedSMEM_offset_0_alias:
	.zero		0
	.zero		64


//--------------------- .nv.constant0._Z3addPKiPiii --------------------------
	.section	.nv.constant0._Z3addPKiPiii,"a",@progbits
	.sectionflags	@""
	.align	4
.nv.constant0._Z3addPKiPiii:
	.zero		920


//--------------------- SYMBOLS --------------------------

	.type		.nv.reservedSmem.offset0,@object
	.size		.nv.reservedSmem.offset0,0x4
